	.version 2.1
	.target sm_20
	// compiled with /usr/local/cuda3.1/cuda/open64/lib//be
	// nvopencc 3.1 built on 2010-06-07

	.visible .func (.param .u32 __cudaretf__Z8buildSumPf) _Z8buildSumPf (.param .u64 __cudaparmf1__Z8buildSumPf)

	.visible .func _Z16scanRootToLeavesPfj (.param .u64 __cudaparmf1__Z16scanRootToLeavesPfj, .param .u32 __cudaparmf2__Z16scanRootToLeavesPfj)

	//-----------------------------------------------------------
	// Compiling /tmp/tmpxft_00001fef_00000000-7_scanLargeArray_kernel.cpp3.i (/tmp/ccBI#.b0IM4u)
	//-----------------------------------------------------------

	//-----------------------------------------------------------
	// Options:
	//-----------------------------------------------------------
	//  Target:ptx, ISA:sm_20, Endian:little, Pointer Size:64
	//  -O3	(Optimization level)
	//  -g0	(Debug level)
	//  -m2	(Report advisories)
	//-----------------------------------------------------------

	.file	1	"<command-line>"
	.file	2	"/tmp/tmpxft_00001fef_00000000-6_scanLargeArray_kernel.cudafe2.gpu"
	.file	3	"/usr/lib/gcc/x86_64-linux-gnu/4.4.3/include/stddef.h"
	.file	4	"/usr/local/cuda3.1/cuda/bin/../include/crt/device_runtime.h"
	.file	5	"/usr/local/cuda3.1/cuda/bin/../include/host_defines.h"
	.file	6	"/usr/local/cuda3.1/cuda/bin/../include/builtin_types.h"
	.file	7	"/usr/local/cuda3.1/cuda/bin/../include/device_types.h"
	.file	8	"/usr/local/cuda3.1/cuda/bin/../include/driver_types.h"
	.file	9	"/usr/local/cuda3.1/cuda/bin/../include/surface_types.h"
	.file	10	"/usr/local/cuda3.1/cuda/bin/../include/texture_types.h"
	.file	11	"/usr/local/cuda3.1/cuda/bin/../include/vector_types.h"
	.file	12	"/usr/local/cuda3.1/cuda/bin/../include/device_launch_parameters.h"
	.file	13	"/usr/local/cuda3.1/cuda/bin/../include/crt/storage_class.h"
	.file	14	"/usr/include/bits/types.h"
	.file	15	"/usr/include/time.h"
	.file	16	"/home/andrew/repositories/gpuocelot/tests/cuda2.2/tests/scanLargeArray/scanLargeArray_kernel.cu"
	.file	17	"/usr/local/cuda3.1/cuda/bin/../include/common_functions.h"
	.file	18	"/usr/local/cuda3.1/cuda/bin/../include/math_functions.h"
	.file	19	"/usr/local/cuda3.1/cuda/bin/../include/math_constants.h"
	.file	20	"/usr/local/cuda3.1/cuda/bin/../include/device_functions.h"
	.file	21	"/usr/local/cuda3.1/cuda/bin/../include/sm_11_atomic_functions.h"
	.file	22	"/usr/local/cuda3.1/cuda/bin/../include/sm_12_atomic_functions.h"
	.file	23	"/usr/local/cuda3.1/cuda/bin/../include/sm_13_double_functions.h"
	.file	24	"/usr/local/cuda3.1/cuda/bin/../include/sm_20_atomic_functions.h"
	.file	25	"/usr/local/cuda3.1/cuda/bin/../include/sm_20_intrinsics.h"
	.file	26	"/usr/local/cuda3.1/cuda/bin/../include/surface_functions.h"
	.file	27	"/usr/local/cuda3.1/cuda/bin/../include/texture_fetch_functions.h"
	.file	28	"/usr/local/cuda3.1/cuda/bin/../include/math_functions_dbl_ptx3.h"


	.visible .func (.param .u32 __cudaretf__Z8buildSumPf) _Z8buildSumPf (.param .u64 __cudaparmf1__Z8buildSumPf)
	{
	.reg .u32 %r<20>;
	.reg .u64 %rd<10>;
	.reg .f32 %f<5>;
	.reg .pred %p<5>;
	.loc	16	155	0
$LDWbegin__Z8buildSumPf:
	ld.param.u64 	%rd1, [__cudaparmf1__Z8buildSumPf];
	mov.s64 	%rd2, %rd1;
	.loc	16	160	0
	cvt.s32.u32 	%r1, %ntid.x;
	mov.s32 	%r2, %r1;
	mov.u32 	%r3, 0;
	setp.le.s32 	%p1, %r1, %r3;
	@%p1 bra 	$Lt_0_3586;
	mov.u32 	%r4, %tid.x;
	mov.u32 	%r5, 1;
$Lt_0_2562:
 //<loop> Loop body line 162
	.loc	16	162	0
	bar.sync 	0;
	setp.le.u32 	%p2, %r2, %r4;
	@%p2 bra 	$Lt_0_2818;
 //<loop> Part of loop body line 162, head labeled $Lt_0_2562
	.loc	16	173	0
	mov.s32 	%r6, 2;
	mul24.lo.s32 	%r7, %r6, %r5;
	mul24.lo.s32 	%r8, %r7, %r4;
	add.u32 	%r9, %r8, %r5;
	add.u32 	%r10, %r9, %r5;
	sub.s32 	%r11, %r10, 1;
	shr.s32 	%r12, %r11, 4;
	add.s32 	%r13, %r10, %r12;
	cvt.s64.s32 	%rd3, %r13;
	mul.wide.s32 	%rd4, %r13, 4;
	add.u64 	%rd5, %rd2, %rd4;
	ld.f32 	%f1, [%rd5+-4];
	sub.s32 	%r14, %r9, 1;
	shr.s32 	%r15, %r14, 4;
	add.s32 	%r16, %r9, %r15;
	cvt.s64.s32 	%rd6, %r16;
	mul.wide.s32 	%rd7, %r16, 4;
	add.u64 	%rd8, %rd2, %rd7;
	ld.f32 	%f2, [%rd8+-4];
	add.f32 	%f3, %f1, %f2;
	st.f32 	[%rd5+-4], %f3;
$Lt_0_2818:
 //<loop> Part of loop body line 162, head labeled $Lt_0_2562
	.loc	16	176	0
	mul.lo.u32 	%r5, %r5, 2;
	.loc	16	160	0
	shr.s32 	%r2, %r2, 1;
	mov.u32 	%r17, 0;
	setp.gt.s32 	%p3, %r2, %r17;
	@%p3 bra 	$Lt_0_2562;
	bra.uni 	$Lt_0_2050;
$Lt_0_3586:
	mov.u32 	%r5, 1;
$Lt_0_2050:
	.loc	16	179	0
	mov.s32 	%r18, %r5;
	st.param.u32 	[__cudaretf__Z8buildSumPf], %r18;
	ret;
$LDWend__Z8buildSumPf:
	} // _Z8buildSumPf

	.visible .func _Z16scanRootToLeavesPfj (.param .u64 __cudaparmf1__Z16scanRootToLeavesPfj, .param .u32 __cudaparmf2__Z16scanRootToLeavesPfj)
	{
	.reg .u32 %r<19>;
	.reg .u64 %rd<10>;
	.reg .f32 %f<6>;
	.reg .pred %p<5>;
	.loc	16	183	0
$LDWbegin__Z16scanRootToLeavesPfj:
	ld.param.u64 	%rd1, [__cudaparmf1__Z16scanRootToLeavesPfj];
	mov.s64 	%rd2, %rd1;
	ld.param.u32 	%r1, [__cudaparmf2__Z16scanRootToLeavesPfj];
	mov.s32 	%r2, %r1;
	mov.u32 	%r3, %ntid.x;
	mov.u32 	%r4, 1;
	setp.lt.u32 	%p1, %r3, %r4;
	@%p1 bra 	$Lt_1_2050;
	mov.u32 	%r5, %tid.x;
	mov.s32 	%r6, 1;
$Lt_1_2562:
 //<loop> Loop body line 183, nesting depth: 1, estimated iterations: unknown
	.loc	16	189	0
	shr.u32 	%r2, %r2, 1;
	.loc	16	191	0
	bar.sync 	0;
	setp.le.u32 	%p2, %r6, %r5;
	@%p2 bra 	$Lt_1_2818;
 //<loop> Part of loop body line 183, head labeled $Lt_1_2562
	.loc	16	202	0
	mov.s32 	%r7, 2;
	mul24.lo.s32 	%r8, %r7, %r2;
	mul24.lo.s32 	%r9, %r8, %r5;
	add.u32 	%r10, %r9, %r2;
	sub.s32 	%r11, %r10, 1;
	shr.s32 	%r12, %r11, 4;
	add.s32 	%r13, %r10, %r12;
	cvt.s64.s32 	%rd3, %r13;
	mul.wide.s32 	%rd4, %r13, 4;
	add.u64 	%rd5, %rd2, %rd4;
	ld.f32 	%f1, [%rd5+-4];
	.loc	16	203	0
	add.u32 	%r14, %r10, %r2;
	sub.s32 	%r15, %r14, 1;
	shr.s32 	%r16, %r15, 4;
	add.s32 	%r17, %r14, %r16;
	cvt.s64.s32 	%rd6, %r17;
	mul.wide.s32 	%rd7, %r17, 4;
	add.u64 	%rd8, %rd2, %rd7;
	ld.f32 	%f2, [%rd8+-4];
	st.f32 	[%rd5+-4], %f2;
	.loc	16	204	0
	ld.f32 	%f3, [%rd8+-4];
	add.f32 	%f4, %f3, %f1;
	st.f32 	[%rd8+-4], %f4;
$Lt_1_2818:
 //<loop> Part of loop body line 183, head labeled $Lt_1_2562
	.loc	16	187	0
	mul.lo.s32 	%r6, %r6, 2;
	setp.le.u32 	%p3, %r6, %r3;
	@%p3 bra 	$Lt_1_2562;
$Lt_1_2050:
	.loc	16	207	0
	ret;
$LDWend__Z16scanRootToLeavesPfj:
	} // _Z16scanRootToLeavesPfj

	.entry _Z10uniformAddPfS_iii (
		.param .u64 __cudaparm__Z10uniformAddPfS_iii_g_data,
		.param .u64 __cudaparm__Z10uniformAddPfS_iii_uniforms,
		.param .s32 __cudaparm__Z10uniformAddPfS_iii_n,
		.param .s32 __cudaparm__Z10uniformAddPfS_iii_blockOffset,
		.param .s32 __cudaparm__Z10uniformAddPfS_iii_baseIndex)
	{
	.reg .u32 %r<16>;
	.reg .u64 %rd<13>;
	.reg .f32 %f<8>;
	.reg .pred %p<4>;
	.shared .f32 __cuda_local_var_24208_35_uni;
	.loc	16	248	0
$LDWbegin__Z10uniformAddPfS_iii:
	cvt.s32.u32 	%r1, %ctaid.x;
	mov.u32 	%r2, %tid.x;
	mov.u32 	%r3, 0;
	setp.ne.u32 	%p1, %r2, %r3;
	@%p1 bra 	$Lt_2_1794;
	.loc	16	252	0
	ld.param.u64 	%rd1, [__cudaparm__Z10uniformAddPfS_iii_uniforms];
	ld.param.u32 	%r4, [__cudaparm__Z10uniformAddPfS_iii_blockOffset];
	add.u32 	%r5, %r1, %r4;
	cvt.u64.u32 	%rd2, %r5;
	mul.wide.u32 	%rd3, %r5, 4;
	add.u64 	%rd4, %rd1, %rd3;
	ldu.global.f32 	%f1, [%rd4+0];
	st.shared.f32 	[__cuda_local_var_24208_35_uni], %f1;
$Lt_2_1794:
	.loc	16	256	0
	bar.sync 	0;
	.loc	16	259	0
	mov.u32 	%r6, %ntid.x;
	shl.b32 	%r7, %r6, 1;
	mul24.lo.s32 	%r8, %r1, %r7;
	ld.param.s32 	%r9, [__cudaparm__Z10uniformAddPfS_iii_baseIndex];
	add.s32 	%r10, %r9, %r8;
	add.u32 	%r11, %r10, %r2;
	ld.param.u64 	%rd5, [__cudaparm__Z10uniformAddPfS_iii_g_data];
	cvt.u64.u32 	%rd6, %r11;
	mul.wide.u32 	%rd7, %r11, 4;
	add.u64 	%rd8, %rd5, %rd7;
	ld.shared.f32 	%f2, [__cuda_local_var_24208_35_uni];
	ld.global.f32 	%f3, [%rd8+0];
	add.f32 	%f4, %f3, %f2;
	st.global.f32 	[%rd8+0], %f4;
	ld.param.u32 	%r12, [__cudaparm__Z10uniformAddPfS_iii_n];
	add.u32 	%r13, %r6, %r2;
	setp.le.u32 	%p2, %r12, %r13;
	@%p2 bra 	$Lt_2_2306;
	.loc	16	260	0
	add.u32 	%r14, %r11, %r6;
	cvt.u64.u32 	%rd9, %r14;
	mul.wide.u32 	%rd10, %r14, 4;
	add.u64 	%rd11, %rd5, %rd10;
	ld.global.f32 	%f5, [%rd11+0];
	add.f32 	%f6, %f5, %f2;
	st.global.f32 	[%rd11+0], %f6;
$Lt_2_2306:
	.loc	16	261	0
	exit;
$LDWend__Z10uniformAddPfS_iii:
	} // _Z10uniformAddPfS_iii



// ===== COMPILED SASS (sm_100) =====

	.target	sm_100

	.elftype	@"ET_EXEC"


//--------------------- .note.nv.tkinfo           --------------------------
	.section	.note.nv.tkinfo,"",@"SHT_NOTE"
	.sectionflags	@"SHF_NOTE_NV_TKINFO"
	.tkinfo
        /*0018*/ 	.word	0x00000002
        /*0030*/ 	.string	""
        /*0030*/ 	.string	"ptxas"
        /*0030*/ 	.string	"Cuda compilation tools, release 13.0, V13.0.88"
        /*0030*/ 	.string	"Build cuda_13.0.r13.0/compiler.36424714_0"
        /*0030*/ 	.string	"-arch sm_100 "



//--------------------- .note.nv.cuinfo           --------------------------
	.section	.note.nv.cuinfo,"",@"SHT_NOTE"
	.sectionflags	@"SHF_NOTE_NV_CUINFO"
        /*0018*/ 	.short	0x0002
        /*001a*/ 	.short	0x0014
        /*001c*/ 	.short	0x0082
	.zero		2


//--------------------- .nv.info                  --------------------------
	.section	.nv.info,"",@"SHT_CUDA_INFO"
	.align	4


	//----- nvinfo : EIATTR_REGCOUNT
	.align		4
        /*0000*/ 	.byte	0x04, 0x2f
        /*0002*/ 	.short	(.L_1 - .L_0)
	.align		4
.L_0:
        /*0004*/ 	.word	index@(_Z10uniformAddPfS_iii)
        /*0008*/ 	.word	0x0000000c


	//----- nvinfo : EIATTR_FRAME_SIZE
	.align		4
.L_1:
        /*000c*/ 	.byte	0x04, 0x11
        /*000e*/ 	.short	(.L_3 - .L_2)
	.align		4
.L_2:
        /*0010*/ 	.word	index@(_Z10uniformAddPfS_iii)
        /*0014*/ 	.word	0x00000000


	//----- nvinfo : EIATTR_MIN_STACK_SIZE
	.align		4
.L_3:
        /*0018*/ 	.byte	0x04, 0x12
        /*001a*/ 	.short	(.L_5 - .L_4)
	.align		4
.L_4:
        /*001c*/ 	.word	index@(_Z10uniformAddPfS_iii)
        /*0020*/ 	.word	0x00000000
.L_5:


//--------------------- .nv.compat                --------------------------
	.section	.nv.compat,"",@"SHT_CUDA_COMPAT_INFO"
	.align	4
        /*0000*/ 	.byte	0x02, 0x09, 0x00, 0x00, 0x02, 0x02, 0x01, 0x00, 0x02, 0x05, 0x05, 0x00, 0x03, 0x07, 0x01, 0x01
        /*0010*/ 	.byte	0x02, 0x03, 0x00, 0x00, 0x02, 0x06, 0x01, 0x00, 0x04, 0x0b, 0x08, 0x00, 0x09, 0x00, 0x00, 0x00
        /*0020*/ 	.byte	0x00, 0x00, 0x00, 0x00


//--------------------- .nv.info._Z10uniformAddPfS_iii --------------------------
	.section	.nv.info._Z10uniformAddPfS_iii,"",@"SHT_CUDA_INFO"
	.sectionflags	@""
	.align	4


	//----- nvinfo : EIATTR_CUDA_API_VERSION
	.align		4
        /*0000*/ 	.byte	0x04, 0x37
        /*0002*/ 	.short	(.L_7 - .L_6)
.L_6:
        /*0004*/ 	.word	0x00000082


	//----- nvinfo : EIATTR_KPARAM_INFO
	.align		4
.L_7:
        /*0008*/ 	.byte	0x04, 0x17
        /*000a*/ 	.short	(.L_9 - .L_8)
.L_8:
        /*000c*/ 	.word	0x00000000
        /*0010*/ 	.short	0x0004
        /*0012*/ 	.short	0x0018
        /*0014*/ 	.byte	0x00, 0xf0, 0x11, 0x00


	//----- nvinfo : EIATTR_KPARAM_INFO
	.align		4
.L_9:
        /*0018*/ 	.byte	0x04, 0x17
        /*001a*/ 	.short	(.L_11 - .L_10)
.L_10:
        /*001c*/ 	.word	0x00000000
        /*0020*/ 	.short	0x0003
        /*0022*/ 	.short	0x0014
        /*0024*/ 	.byte	0x00, 0xf0, 0x11, 0x00


	//----- nvinfo : EIATTR_KPARAM_INFO
	.align		4
.L_11:
        /*0028*/ 	.byte	0x04, 0x17
        /*002a*/ 	.short	(.L_13 - .L_12)
.L_12:
        /*002c*/ 	.word	0x00000000
        /*0030*/ 	.short	0x0002
        /*0032*/ 	.short	0x0010
        /*0034*/ 	.byte	0x00, 0xf0, 0x11, 0x00


	//----- nvinfo : EIATTR_KPARAM_INFO
	.align		4
.L_13:
        /*0038*/ 	.byte	0x04, 0x17
        /*003a*/ 	.short	(.L_15 - .L_14)
.L_14:
        /*003c*/ 	.word	0x00000000
        /*0040*/ 	.short	0x0001
        /*0042*/ 	.short	0x0008
        /*0044*/ 	.byte	0x00, 0xf0, 0x21, 0x00


	//----- nvinfo : EIATTR_KPARAM_INFO
	.align		4
.L_15:
        /*0048*/ 	.byte	0x04, 0x17
        /*004a*/ 	.short	(.L_17 - .L_16)
.L_16:
        /*004c*/ 	.word	0x00000000
        /*0050*/ 	.short	0x0000
        /*0052*/ 	.short	0x0000
        /*0054*/ 	.byte	0x00, 0xf0, 0x21, 0x00


	//----- nvinfo : EIATTR_SPARSE_MMA_MASK
	.align		4
.L_17:
        /*0058*/ 	.byte	0x03, 0x50
        /*005a*/ 	.short	0x0000


	//----- nvinfo : EIATTR_MAXREG_COUNT
	.align		4
        /*005c*/ 	.byte	0x03, 0x1b
        /*005e*/ 	.short	0x00ff


	//----- nvinfo : EIATTR_NUM_BARRIERS
	.align		4
        /*0060*/ 	.byte	0x02, 0x4c
        /*0062*/ 	.byte	0x01
	.zero		1


	//----- nvinfo : EIATTR_MERCURY_ISA_VERSION
	.align		4
        /*0064*/ 	.byte	0x03, 0x5f
        /*0066*/ 	.short	0x0101


	//----- nvinfo : EIATTR_VRC_CTA_INIT_COUNT
	.align		4
        /*0068*/ 	.byte	0x02, 0x4a
	.zero		1
	.zero		1


	//----- nvinfo : EIATTR_EXIT_INSTR_OFFSETS
	.align		4
        /*006c*/ 	.byte	0x04, 0x1c
        /*006e*/ 	.short	(.L_19 - .L_18)


	//   ....[0]....
.L_18:
        /*0070*/ 	.word	0x000001f0


	//   ....[1]....
        /*0074*/ 	.word	0x00000250


	//----- nvinfo : EIATTR_CBANK_PARAM_SIZE
	.align		4
.L_19:
        /*0078*/ 	.byte	0x03, 0x19
        /*007a*/ 	.short	0x001c


	//----- nvinfo : EIATTR_PARAM_CBANK
	.align		4
        /*007c*/ 	.byte	0x04, 0x0a
        /*007e*/ 	.short	(.L_21 - .L_20)
	.align		4
.L_20:
        /*0080*/ 	.word	index@(.nv.constant0._Z10uniformAddPfS_iii)
        /*0084*/ 	.short	0x0380
        /*0086*/ 	.short	0x001c


	//----- nvinfo : EIATTR_SW_WAR
	.align		4
.L_21:
        /*0088*/ 	.byte	0x04, 0x36
        /*008a*/ 	.short	(.L_23 - .L_22)
.L_22:
        /*008c*/ 	.word	0x00000008
.L_23:


//--------------------- .nv.callgraph             --------------------------
	.section	.nv.callgraph,"",@"SHT_CUDA_CALLGRAPH"
	.align	4
	.sectionentsize	8
	.align		4
        /*0000*/ 	.word	0x00000000
	.align		4
        /*0004*/ 	.word	0xffffffff
	.align		4
        /*0008*/ 	.word	0x00000000
	.align		4
        /*000c*/ 	.word	0xfffffffe
	.align		4
        /*0010*/ 	.word	0x00000000
	.align		4
        /*0014*/ 	.word	0xfffffffd
	.align		4
        /*0018*/ 	.word	0x00000000
	.align		4
        /*001c*/ 	.word	0xfffffffc


//--------------------- .text._Z10uniformAddPfS_iii --------------------------
	.section	.text._Z10uniformAddPfS_iii,"ax",@progbits
	.align	128
.text._Z10uniformAddPfS_iii:
        .type           _Z10uniformAddPfS_iii,@function
        .size           _Z10uniformAddPfS_iii,(.L_x_1 - _Z10uniformAddPfS_iii)
        .other          _Z10uniformAddPfS_iii,@"STO_CUDA_ENTRY STV_DEFAULT"
_Z10uniformAddPfS_iii:
[----:B------:R-:W-:Y:S01]  /*0000*/  LDC R1, c[0x0][0x37c] ;  /* 0x0000df00ff017b82 */ /* 0x000fe20000000800 */
[----:B------:R-:W0:Y:S07]  /*0010*/  S2R R8, SR_TID.X ;  /* 0x0000000000087919 */ /* 0x000e2e0000002100 */
[----:B------:R-:W1:Y:S01]  /*0020*/  S2UR UR5, SR_CTAID.X ;  /* 0x00000000000579c3 */ /* 0x000e620000002500 */
[----:B------:R-:W2:Y:S01]  /*0030*/  LDCU.64 UR8, c[0x0][0x358] ;  /* 0x00006b00ff0877ac */ /* 0x000ea20008000a00 */
[----:B------:R-:W3:Y:S06]  /*0040*/  LDCU UR10, c[0x0][0x360] ;  /* 0x00006c00ff0a77ac */ /* 0x000eec0008000800 */
[----:B------:R-:W4:Y:S01]  /*0050*/  S2UR UR6, SR_CgaCtaId ;  /* 0x00000000000679c3 */ /* 0x000f220000008800 */
[----:B------:R-:W5:Y:S01]  /*0060*/  LDCU UR7, c[0x0][0x398] ;  /* 0x00007300ff0777ac */ /* 0x000f620008000800 */
[----:B0-----:R-:W-:-:S13]  /*0070*/  ISETP.NE.U32.AND P0, PT, R8, RZ, PT ;  /* 0x000000ff0800720c */ /* 0x001fda0003f05070 */
[----:B------:R-:W1:Y:S08]  /*0080*/  @!P0 LDC R5, c[0x0][0x394] ;  /* 0x0000e500ff058b82 */ /* 0x000e700000000800 */
[----:B------:R-:W0:Y:S01]  /*0090*/  @!P0 LDC.64 R2, c[0x0][0x388] ;  /* 0x0000e200ff028b82 */ /* 0x000e220000000a00 */
[----:B-1----:R-:W-:-:S05]  /*00a0*/  @!P0 IADD3 R5, PT, PT, R5, UR5, RZ ;  /* 0x0000000505058c10 */ /* 0x002fca000fffe0ff */
[----:B0-----:R-:W-:Y:S01]  /*00b0*/  @!P0 IMAD.WIDE.U32 R2, R5, 0x4, R2 ;  /* 0x0000000405028825 */ /* 0x001fe200078e0002 */
[----:B---3--:R-:W-:Y:S01]  /*00c0*/  USHF.L.U32 UR4, UR10, 0x1, URZ ;  /* 0x000000010a047899 */ /* 0x008fe200080006ff */
[----:B------:R-:W0:Y:S03]  /*00d0*/  LDC.64 R4, c[0x0][0x380] ;  /* 0x0000e000ff047b82 */ /* 0x000e260000000a00 */
[----:B--2---:R0:W2:Y:S01]  /*00e0*/  @!P0 LDG.E R0, desc[UR8][R2.64] ;  /* 0x0000000802008981 */ /* 0x0040a2000c1e1900 */
[----:B------:R-:W-:Y:S02]  /*00f0*/  USGXT UR4, UR4, 0x18 ;  /* 0x000000180404789a */ /* 0x000fe40008000200 */
[----:B------:R-:W-:-:S04]  /*0100*/  USGXT UR5, UR5, 0x18 ;  /* 0x000000180505789a */ /* 0x000fc80008000200 */
[----:B-----5:R-:W-:-:S03]  /*0110*/  UIMAD UR5, UR5, UR4, UR7 ;  /* 0x00000004050572a4 */ /* 0x020fc6000f8e0207 */
[----:B------:R-:W-:Y:S02]  /*0120*/  UMOV UR4, 0x400 ;  /* 0x0000040000047882 */ /* 0x000fe40000000000 */
[----:B----4-:R-:W-:Y:S01]  /*0130*/  ULEA UR4, UR6, UR4, 0x18 ;  /* 0x0000000406047291 */ /* 0x010fe2000f8ec0ff */
[----:B------:R-:W-:-:S05]  /*0140*/  IADD3 R7, PT, PT, R8, UR5, RZ ;  /* 0x0000000508077c10 */ /* 0x000fca000fffe0ff */
[----:B0-----:R-:W-:-:S03]  /*0150*/  IMAD.WIDE.U32 R2, R7, 0x4, R4 ;  /* 0x0000000407027825 */ /* 0x001fc600078e0004 */
[----:B--2---:R-:W-:Y:S01]  /*0160*/  @!P0 STS [UR4], R0 ;  /* 0x00000000ff008988 */ /* 0x004fe20008000804 */
[----:B------:R-:W-:Y:S06]  /*0170*/  BAR.SYNC.DEFER_BLOCKING 0x0 ;  /* 0x0000000000007b1d */ /* 0x000fec0000010000 */
[----:B------:R-:W2:Y:S01]  /*0180*/  LDG.E R9, desc[UR8][R2.64] ;  /* 0x0000000802097981 */ /* 0x000ea2000c1e1900 */
[----:B------:R-:W-:-:S03]  /*0190*/  IADD3 R8, PT, PT, R8, UR10, RZ ;  /* 0x0000000a08087c10 */ /* 0x000fc6000fffe0ff */
[----:B------:R-:W2:Y:S01]  /*01a0*/  LDS R6, [UR4] ;  /* 0x00000004ff067984 */ /* 0x000ea20008000800 */
[----:B------:R-:W0:Y:S02]  /*01b0*/  LDCU UR4, c[0x0][0x390] ;  /* 0x00007200ff0477ac */ /* 0x000e240008000800 */
[----:B0-----:R-:W-:Y:S01]  /*01c0*/  ISETP.GE.U32.AND P0, PT, R8, UR4, PT ;  /* 0x0000000408007c0c */ /* 0x001fe2000bf06070 */
[----:B--2---:R-:W-:-:S05]  /*01d0*/  FADD R9, R6, R9 ;  /* 0x0000000906097221 */ /* 0x004fca0000000000 */
[----:B------:R0:W-:Y:S07]  /*01e0*/  STG.E desc[UR8][R2.64], R9 ;  /* 0x0000000902007986 */ /* 0x0001ee000c101908 */
[----:B------:R-:W-:Y:S05]  /*01f0*/  @P0 EXIT ;  /* 0x000000000000094d */ /* 0x000fea0003800000 */
[----:B0-----:R-:W-:-:S05]  /*0200*/  IADD3 R3, PT, PT, R7, UR10, RZ ;  /* 0x0000000a07037c10 */ /* 0x001fca000fffe0ff */
[----:B------:R-:W-:-:S05]  /*0210*/  IMAD.WIDE.U32 R2, R3, 0x4, R4 ;  /* 0x0000000403027825 */ /* 0x000fca00078e0004 */
[----:B------:R-:W2:Y:S02]  /*0220*/  LDG.E R5, desc[UR8][R2.64] ;  /* 0x0000000802057981 */ /* 0x000ea4000c1e1900 */
[----:B--2---:R-:W-:-:S05]  /*0230*/  FADD R5, R6, R5 ;  /* 0x0000000506057221 */ /* 0x004fca0000000000 */
[----:B------:R-:W-:Y:S01]  /*0240*/  STG.E desc[UR8][R2.64], R5 ;  /* 0x0000000502007986 */ /* 0x000fe2000c101908 */
[----:B------:R-:W-:Y:S05]  /*0250*/  EXIT ;  /* 0x000000000000794d */ /* 0x000fea0003800000 */
.L_x_0:
[----:B------:R-:W-:-:S00]  /*0260*/  BRA `(.L_x_0) ;  /* 0xfffffffc00fc7947 */ /* 0x000fc0000383ffff */
[----:B------:R-:W-:-:S00]  /*0270*/  NOP ;  /* 0x0000000000007918 */ /* 0x000fc00000000000 */
        /* <DEDUP_REMOVED lines=8> */
.L_x_1:


//--------------------- .nv.shared._Z10uniformAddPfS_iii --------------------------
	.section	.nv.shared._Z10uniformAddPfS_iii,"aw",@nobits
	.sectionflags	@""
	.align	4
.nv.shared._Z10uniformAddPfS_iii:
	.zero		1028


//--------------------- .nv.shared.reserved.0     --------------------------
	.section	.nv.shared.reserved.0,"aw",@nobits
	.weak		__nv_reservedSMEM_offset_0_alias
	.size		__nv_reservedSMEM_offset_0_alias, 0, 64
	.other		__nv_reservedSMEM_offset_0_alias,@"STO_CUDA_RESERVED_SHARED STV_DEFAULT"
__nv_reservedSMEM_offset_0_alias:
	.zero		0
	.zero		64


//--------------------- .nv.constant0._Z10uniformAddPfS_iii --------------------------
	.section	.nv.constant0._Z10uniformAddPfS_iii,"a",@progbits
	.sectionflags	@""
	.align	4
.nv.constant0._Z10uniformAddPfS_iii:
	.zero		924


//--------------------- SYMBOLS --------------------------

	.type		.nv.reservedSmem.offset0,@object
	.size		.nv.reservedSmem.offset0,0x4
	.type		.nv.reservedSmem.cap,@object
	.size		.nv.reservedSmem.cap,0x4
